	.headerflags	@"EF_CUDA_TEXMODE_UNIFIED EF_CUDA_64BIT_ADDRESS EF_CUDA_ACCELERATORS EF_CUDA_SM90 EF_CUDA_VIRTUAL_SM(EF_CUDA_SM90)"
	.elftype	@"ET_EXEC"


//--------------------- .nv.info                  --------------------------
	.section	.nv.info,"",@"SHT_CUDA_INFO"
	.align	4


	//----- nvinfo : EIATTR_REGCOUNT
	.align		4
        /*0000*/ 	.byte	0x04, 0x2f
        /*0002*/ 	.short	(.L_3 - .L_2)
	.align		4
.L_2:
        /*0004*/ 	.word	index@(triton_poi_fused__native_batch_norm_legit_no_training_relu_7)
        /*0008*/ 	.word	0x00000010


	//----- nvinfo : EIATTR_MIN_STACK_SIZE
	.align		4
.L_3:
        /*000c*/ 	.byte	0x04, 0x12
        /*000e*/ 	.short	(.L_5 - .L_4)
	.align		4
.L_4:
        /*0010*/ 	.word	index@(triton_poi_fused__native_batch_norm_legit_no_training_relu_7)
        /*0014*/ 	.word	0x00000000


	//----- nvinfo : EIATTR_FRAME_SIZE
	.align		4
.L_5:
        /*0018*/ 	.byte	0x04, 0x11
        /*001a*/ 	.short	(.L_7 - .L_6)
	.align		4
.L_6:
        /*001c*/ 	.word	index@(triton_poi_fused__native_batch_norm_legit_no_training_relu_7)
        /*0020*/ 	.word	0x00000000


	//----- nvinfo : EIATTR_MIN_STACK_SIZE
	.align		4
.L_7:
        /*0024*/ 	.byte	0x04, 0x12
        /*0026*/ 	.short	(.L_9 - .L_8)
	.align		4
.L_8:
        /*0028*/ 	.word	index@(triton_poi_fused__native_batch_norm_legit_no_training_relu_7)
        /*002c*/ 	.word	0x00000000
.L_9:


//--------------------- .nv.info.triton_poi_fused__native_batch_norm_legit_no_training_relu_7 --------------------------
	.section	.nv.info.triton_poi_fused__native_batch_norm_legit_no_training_relu_7,"",@"SHT_CUDA_INFO"
	.sectionflags	@""
	.align	4


	//----- nvinfo : EIATTR_CUDA_API_VERSION
	.align		4
        /*0000*/ 	.byte	0x04, 0x37
        /*0002*/ 	.short	(.L_11 - .L_10)
.L_10:
        /*0004*/ 	.word	0x0000007c


	//----- nvinfo : EIATTR_KPARAM_INFO
	.align		4
.L_11:
        /*0008*/ 	.byte	0x04, 0x17
        /*000a*/ 	.short	(.L_13 - .L_12)
.L_12:
        /*000c*/ 	.word	0x00000000
        /*0010*/ 	.short	0x0006
        /*0012*/ 	.short	0x0030
        /*0014*/ 	.byte	0x00, 0xf0, 0x11, 0x00


	//----- nvinfo : EIATTR_KPARAM_INFO
	.align		4
.L_13:
        /*0018*/ 	.byte	0x04, 0x17
        /*001a*/ 	.short	(.L_15 - .L_14)
.L_14:
        /*001c*/ 	.word	0x00000000
        /*0020*/ 	.short	0x0005
        /*0022*/ 	.short	0x0028
        /*0024*/ 	.byte	0x00, 0xf4, 0x21, 0x00


	//----- nvinfo : EIATTR_KPARAM_INFO
	.align		4
.L_15:
        /*0028*/ 	.byte	0x04, 0x17
        /*002a*/ 	.short	(.L_17 - .L_16)
.L_16:
        /*002c*/ 	.word	0x00000000
        /*0030*/ 	.short	0x0004
        /*0032*/ 	.short	0x0020
        /*0034*/ 	.byte	0x00, 0xf4, 0x21, 0x00


	//----- nvinfo : EIATTR_KPARAM_INFO
	.align		4
.L_17:
        /*0038*/ 	.byte	0x04, 0x17
        /*003a*/ 	.short	(.L_19 - .L_18)
.L_18:
        /*003c*/ 	.word	0x00000000
        /*0040*/ 	.short	0x0003
        /*0042*/ 	.short	0x0018
        /*0044*/ 	.byte	0x00, 0xf4, 0x21, 0x00


	//----- nvinfo : EIATTR_KPARAM_INFO
	.align		4
.L_19:
        /*0048*/ 	.byte	0x04, 0x17
        /*004a*/ 	.short	(.L_21 - .L_20)
.L_20:
        /*004c*/ 	.word	0x00000000
        /*0050*/ 	.short	0x0002
        /*0052*/ 	.short	0x0010
        /*0054*/ 	.byte	0x00, 0xf4, 0x21, 0x00


	//----- nvinfo : EIATTR_KPARAM_INFO
	.align		4
.L_21:
        /*0058*/ 	.byte	0x04, 0x17
        /*005a*/ 	.short	(.L_23 - .L_22)
.L_22:
        /*005c*/ 	.word	0x00000000
        /*0060*/ 	.short	0x0001
        /*0062*/ 	.short	0x0008
        /*0064*/ 	.byte	0x00, 0xf4, 0x21, 0x00


	//----- nvinfo : EIATTR_KPARAM_INFO
	.align		4
.L_23:
        /*0068*/ 	.byte	0x04, 0x17
        /*006a*/ 	.short	(.L_25 - .L_24)
.L_24:
        /*006c*/ 	.word	0x00000000
        /*0070*/ 	.short	0x0000
        /*0072*/ 	.short	0x0000
        /*0074*/ 	.byte	0x00, 0xf4, 0x21, 0x00


	//----- nvinfo : EIATTR_SPARSE_MMA_MASK
	.align		4
.L_25:
        /*0078*/ 	.byte	0x03, 0x50
        /*007a*/ 	.short	0x0000


	//----- nvinfo : EIATTR_MAXREG_COUNT
	.align		4
        /*007c*/ 	.byte	0x03, 0x1b
        /*007e*/ 	.short	0x00ff


	//----- nvinfo : EIATTR_EXIT_INSTR_OFFSETS
	.align		4
        /*0080*/ 	.byte	0x04, 0x1c
        /*0082*/ 	.short	(.L_27 - .L_26)


	//   ....[0]....
.L_26:
        /*0084*/ 	.word	0x000002f0


	//----- nvinfo : EIATTR_REQNTID
	.align		4
.L_27:
        /*0088*/ 	.byte	0x04, 0x10
        /*008a*/ 	.short	(.L_29 - .L_28)
.L_28:
        /*008c*/ 	.word	0x00000080
        /*0090*/ 	.word	0x00000001
        /*0094*/ 	.word	0x00000001


	//----- nvinfo : EIATTR_CBANK_PARAM_SIZE
	.align		4
.L_29:
        /*0098*/ 	.byte	0x03, 0x19
        /*009a*/ 	.short	0x0034


	//----- nvinfo : EIATTR_PARAM_CBANK
	.align		4
        /*009c*/ 	.byte	0x04, 0x0a
        /*009e*/ 	.short	(.L_31 - .L_30)
	.align		4
.L_30:
        /*00a0*/ 	.word	index@(.nv.constant0.triton_poi_fused__native_batch_norm_legit_no_training_relu_7)
        /*00a4*/ 	.short	0x0210
        /*00a6*/ 	.short	0x0034


	//----- nvinfo : EIATTR_SW_WAR
	.align		4
.L_31:
        /*00a8*/ 	.byte	0x04, 0x36
        /*00aa*/ 	.short	(.L_33 - .L_32)
.L_32:
        /*00ac*/ 	.word	0x00000008
.L_33:


//--------------------- .nv.callgraph             --------------------------
	.section	.nv.callgraph,"",@"SHT_CUDA_CALLGRAPH"
	.align	4
	.sectionentsize	8
	.align		4
        /*0000*/ 	.word	0x00000000
	.align		4
        /*0004*/ 	.word	0xffffffff
	.align		4
        /*0008*/ 	.word	0x00000000
	.align		4
        /*000c*/ 	.word	0xfffffffe
	.align		4
        /*0010*/ 	.word	0x00000000
	.align		4
        /*0014*/ 	.word	0xfffffffd
	.align		4
        /*0018*/ 	.word	0x00000000
	.align		4
        /*001c*/ 	.word	0xfffffffc


//--------------------- .nv.constant4             --------------------------
	.section	.nv.constant4,"a",@progbits
	.align	8
	.align		8
.nv.constant4:
        /*0000*/ 	.dword	_$_str
	.align		8
        /*0008*/ 	.dword	_$_str_$_2


//--------------------- .text.triton_poi_fused__native_batch_norm_legit_no_training_relu_7 --------------------------
	.section	.text.triton_poi_fused__native_batch_norm_legit_no_training_relu_7,"ax",@progbits
	.align	128
        .global         triton_poi_fused__native_batch_norm_legit_no_training_relu_7
        .type           triton_poi_fused__native_batch_norm_legit_no_training_relu_7,@function
        .size           triton_poi_fused__native_batch_norm_legit_no_training_relu_7,(.L_x_1 - triton_poi_fused__native_batch_norm_legit_no_training_relu_7)
        .other          triton_poi_fused__native_batch_norm_legit_no_training_relu_7,@"STO_CUDA_ENTRY STV_DEFAULT"
triton_poi_fused__native_batch_norm_legit_no_training_relu_7:
.text.triton_poi_fused__native_batch_norm_legit_no_training_relu_7:
[----:B------:R-:W-:Y:S01]  /*0000*/  LDC R1, c[0x0][0x28] ;  /* 0x00000a00ff017b82 */ /* 0x000fe20000000800 */
[----:B------:R-:W1:Y:S07]  /*0010*/  S2R R0, SR_TID.X ;  /* 0x0000000000007919 */ /* 0x000e6e0000002100 */
[----:B------:R-:W2:Y:S01]  /*0020*/  LDC.64 R6, c[0x0][0x220] ;  /* 0x00008800ff067b82 */ /* 0x000ea20000000a00 */
[----:B------:R-:W-:Y:S01]  /*0030*/  ULDC.64 UR4, c[0x0][0x208] ;  /* 0x0000820000047ab9 */ /* 0x000fe20000000a00 */
[----:B------:R-:W3:Y:S06]  /*0040*/  S2R R3, SR_CTAID.X ;  /* 0x0000000000037919 */ /* 0x000eec0000002500 */
[----:B------:R-:W4:Y:S08]  /*0050*/  LDC.64 R4, c[0x0][0x218] ;  /* 0x00008600ff047b82 */ /* 0x000f300000000a00 */
[----:B------:R-:W5:Y:S08]  /*0060*/  LDC.64 R8, c[0x0][0x228] ;  /* 0x00008a00ff087b82 */ /* 0x000f700000000a00 */
[----:B------:R-:W5:Y:S01]  /*0070*/  LDC.64 R10, c[0x0][0x230] ;  /* 0x00008c00ff0a7b82 */ /* 0x000f620000000a00 */
[----:B-1----:R-:W-:-:S02]  /*0080*/  LOP3.LUT R0, R0, 0x7f, RZ, 0xc0, !PT ;  /* 0x0000007f00007812 */ /* 0x002fc400078ec0ff */
[----:B---3--:R-:W-:Y:S02]  /*0090*/  SHF.R.S32.HI R2, RZ, 0x18, R3 ;  /* 0x00000018ff027819 */ /* 0x008fe40000011403 */
[----:B------:R-:W-:Y:S02]  /*00a0*/  LEA R0, R3, R0, 0x7 ;  /* 0x0000000003007211 */ /* 0x000fe400078e38ff */
[----:B------:R-:W-:-:S04]  /*00b0*/  SGXT R3, R2, 0x1 ;  /* 0x000000010203781a */ /* 0x000fc80000000200 */
[----:B------:R-:W-:-:S04]  /*00c0*/  LEA.HI R3, R3, R0, RZ, 0x8 ;  /* 0x0000000003037211 */ /* 0x000fc800078f40ff */
[----:B------:R-:W-:-:S04]  /*00d0*/  SHF.R.S32.HI R3, RZ, 0x8, R3 ;  /* 0x00000008ff037819 */ /* 0x000fc80000011403 */
[----:B------:R-:W-:-:S04]  /*00e0*/  LEA.HI R2, R3, R3, RZ, 0x4 ;  /* 0x0000000303027211 */ /* 0x000fc800078f20ff */
[----:B------:R-:W-:-:S04]  /*00f0*/  LOP3.LUT R2, R2, 0xfffffff0, RZ, 0xc0, !PT ;  /* 0xfffffff002027812 */ /* 0x000fc800078ec0ff */
[----:B------:R-:W-:Y:S02]  /*0100*/  IADD3 R13, R3, -R2, RZ ;  /* 0x80000002030d7210 */ /* 0x000fe40007ffe0ff */
[----:B------:R-:W1:Y:S03]  /*0110*/  LDC.64 R2, c[0x0][0x210] ;  /* 0x00008400ff027b82 */ /* 0x000e660000000a00 */
[----:B--2---:R-:W-:-:S06]  /*0120*/  IMAD.WIDE R6, R13, 0x4, R6 ;  /* 0x000000040d067825 */ /* 0x004fcc00078e0206 */
[----:B------:R-:W2:Y:S01]  /*0130*/  LDG.E.EL R6, desc[UR4][R6.64] ;  /* 0x0000000406067981 */ /* 0x000ea2000c2e1900 */
[----:B----4-:R-:W-:-:S04]  /*0140*/  IMAD.WIDE R4, R13, 0x4, R4 ;  /* 0x000000040d047825 */ /* 0x010fc800078e0204 */
[C---:B-----5:R-:W-:Y:S02]  /*0150*/  IMAD.WIDE R8, R13.reuse, 0x4, R8 ;  /* 0x000000040d087825 */ /* 0x060fe400078e0208 */
[----:B------:R3:W4:Y:S02]  /*0160*/  LDG.E.EL R5, desc[UR4][R4.64] ;  /* 0x0000000404057981 */ /* 0x000724000c2e1900 */
[----:B0-----:R-:W-:Y:S02]  /*0170*/  IMAD.WIDE R10, R13, 0x4, R10 ;  /* 0x000000040d0a7825 */ /* 0x001fe400078e020a */
[----:B------:R-:W5:Y:S02]  /*0180*/  LDG.E.EL R8, desc[UR4][R8.64] ;  /* 0x0000000408087981 */ /* 0x000f64000c2e1900 */
[C---:B-1----:R-:W-:Y:S02]  /*0190*/  IMAD.WIDE R2, R0.reuse, 0x4, R2 ;  /* 0x0000000400027825 */ /* 0x042fe400078e0202 */
[----:B------:R-:W5:Y:S04]  /*01a0*/  LDG.E.EL R11, desc[UR4][R10.64] ;  /* 0x000000040a0b7981 */ /* 0x000f68000c2e1900 */
[----:B------:R0:W4:Y:S01]  /*01b0*/  LDG.E R12, desc[UR4][R2.64] ;  /* 0x00000004020c7981 */ /* 0x000122000c1e1900 */
[----:B---3--:R-:W-:Y:S01]  /*01c0*/  HFMA2.MMA R4, -RZ, RZ, 1.625, 0 ;  /* 0x3e800000ff047435 */ /* 0x008fe200000001ff */
[----:B0-----:R-:W0:Y:S02]  /*01d0*/  LDC.64 R2, c[0x0][0x238] ;  /* 0x00008e00ff027b82 */ /* 0x001e240000000a00 */
[----:B0-----:R-:W-:-:S04]  /*01e0*/  IMAD.WIDE R2, R0, 0x4, R2 ;  /* 0x0000000400027825 */ /* 0x001fc800078e0202 */
[----:B--2---:R-:W-:-:S04]  /*01f0*/  FADD R6, R6, 9.9999997473787516356e-06 ;  /* 0x3727c5ac06067421 */ /* 0x004fc80000000000 */
[----:B------:R-:W0:Y:S02]  /*0200*/  MUFU.SQRT R7, R6 ;  /* 0x0000000600077308 */ /* 0x000e240000002000 */
[C---:B0-----:R-:W-:Y:S02]  /*0210*/  FSETP.GT.AND P0, PT, R7.reuse, 8.50705917302346158658e+37, PT ;  /* 0x7e8000000700780b */ /* 0x041fe40003f04000 */
[----:B------:R-:W-:-:S11]  /*0220*/  FSETP.GEU.AND P1, PT, R7, 1.175494350822287508e-38, PT ;  /* 0x008000000700780b */ /* 0x000fd60003f2e000 */
[----:B------:R-:W-:-:S04]  /*0230*/  @P0 FMUL R7, R7, 0.25 ;  /* 0x3e80000007070820 */ /* 0x000fc80000400000 */
[----:B------:R-:W-:-:S06]  /*0240*/  @!P1 FMUL R7, R7, 16777216 ;  /* 0x4b80000007079820 */ /* 0x000fcc0000400000 */
[----:B------:R-:W0:Y:S01]  /*0250*/  MUFU.RCP R7, R7 ;  /* 0x0000000700077308 */ /* 0x000e220000001000 */
[----:B------:R-:W-:Y:S01]  /*0260*/  FSEL R4, R4, 1, P0 ;  /* 0x3f80000004047808 */ /* 0x000fe20000000000 */
[----:B----4-:R-:W-:-:S04]  /*0270*/  FADD R5, R12, -R5 ;  /* 0x800000050c057221 */ /* 0x010fc80000000000 */
[----:B------:R-:W-:-:S04]  /*0280*/  @!P1 FMUL R4, R4, 16777216 ;  /* 0x4b80000004049820 */ /* 0x000fc80000400000 */
[----:B0-----:R-:W-:-:S04]  /*0290*/  FMUL R4, R7, R4 ;  /* 0x0000000407047220 */ /* 0x001fc80000400000 */
[----:B------:R-:W-:-:S04]  /*02a0*/  FMUL R4, R5, R4 ;  /* 0x0000000405047220 */ /* 0x000fc80000400000 */
[----:B-----5:R-:W-:-:S05]  /*02b0*/  FFMA R4, R8, R4, R11 ;  /* 0x0000000408047223 */ /* 0x020fca000000000b */
[----:B------:R-:W-:-:S04]  /*02c0*/  FSETP.GEU.AND P0, PT, R4, RZ, PT ;  /* 0x000000ff0400720b */ /* 0x000fc80003f0e000 */
[----:B------:R-:W-:-:S05]  /*02d0*/  FSEL R5, R4, RZ, P0 ;  /* 0x000000ff04057208 */ /* 0x000fca0000000000 */
[----:B------:R-:W-:Y:S01]  /*02e0*/  STG.E desc[UR4][R2.64], R5 ;  /* 0x0000000502007986 */ /* 0x000fe2000c101904 */
[----:B------:R-:W-:Y:S05]  /*02f0*/  EXIT ;  /* 0x000000000000794d */ /* 0x000fea0003800000 */
.L_x_0:
[----:B------:R-:W-:-:S00]  /*0300*/  BRA `(.L_x_0) ;  /* 0xfffffffc00fc7947 */ /* 0x000fc0000383ffff */
[----:B------:R-:W-:-:S00]  /*0310*/  NOP ;  /* 0x0000000000007918 */ /* 0x000fc00000000000 */
        /* <DEDUP_REMOVED lines=14> */
.L_x_1:


//--------------------- .nv.global.init           --------------------------
	.section	.nv.global.init,"aw",@progbits
.nv.global.init:
	.type		_$_str,@object
	.size		_$_str,(_$_str_$_2 - _$_str)
_$_str:
        /*0000*/ 	.byte	0x5f, 0x5f, 0x43, 0x55, 0x44, 0x41, 0x5f, 0x46, 0x54, 0x5a, 0x00
	.type		_$_str_$_2,@object
	.size		_$_str_$_2,(.L_1 - _$_str_$_2)
_$_str_$_2:
        /*000b*/ 	.byte	0x5f, 0x5f, 0x43, 0x55, 0x44, 0x41, 0x5f, 0x50, 0x52, 0x45, 0x43, 0x5f, 0x53, 0x51, 0x52, 0x54
        /*001b*/ 	.byte	0x00
.L_1:


//--------------------- .nv.constant0.triton_poi_fused__native_batch_norm_legit_no_training_relu_7 --------------------------
	.section	.nv.constant0.triton_poi_fused__native_batch_norm_legit_no_training_relu_7,"a",@progbits
	.sectionflags	@""
	.align	4
.nv.constant0.triton_poi_fused__native_batch_norm_legit_no_training_relu_7:
	.zero		580
